//
// Generated by NVIDIA NVVM Compiler
//
// Compiler Build ID: CL-36424714
// Cuda compilation tools, release 13.0, V13.0.88
// Based on NVVM 20.0.0
//

.version 9.0
.target sm_100
.address_size 64

	// .globl	default_function_kernel

.visible .entry default_function_kernel(
	.param .u64 .ptr .align 1 default_function_kernel_param_0,
	.param .u64 .ptr .align 1 default_function_kernel_param_1
)
.maxntid 48
{
	.reg .pred 	%p<6>;
	.reg .b32 	%r<42>;
	.reg .b32 	%f<8>;
	.reg .b64 	%rd<9>;

	ld.param.u64 	%rd4, [default_function_kernel_param_0];
	ld.param.u64 	%rd3, [default_function_kernel_param_1];
	cvta.to.global.u64 	%rd5, %rd4;
	mov.u32 	%r1, %ctaid.x;
	mov.u32 	%r2, %tid.x;
	mad.lo.s32 	%r14, %r1, 48, %r2;
	mul.wide.u32 	%rd6, %r14, 4;
	add.s64 	%rd1, %rd5, %rd6;
	mov.b32 	%r15, -8388611;
	st.global.u32 	[%rd1], %r15;
	shr.u32 	%r16, %r2, 3;
	mad.lo.s32 	%r17, %r1, 6, %r16;
	and.b32  	%r3, %r17, 7;
	setp.eq.s32 	%p1, %r3, 7;
	mad.lo.s32 	%r18, %r3, 17, 17;
	shr.u32 	%r19, %r18, 3;
	add.s32 	%r20, %r19, 1;
	selp.b32 	%r21, 17, %r20, %p1;
	shl.b32 	%r22, %r17, 1;
	and.b32  	%r23, %r22, 14;
	sub.s32 	%r4, %r21, %r23;
	setp.lt.s32 	%p2, %r4, 1;
	@%p2 bra 	$L__BB0_6;
	mul.lo.s32 	%r25, %r2, 5;
	and.b32  	%r26, %r25, 7;
	setp.ne.s32 	%p3, %r26, 3;
	and.b32  	%r27, %r2, 7;
	mul.lo.s32 	%r28, %r27, 13;
	add.s32 	%r29, %r28, 13;
	shr.u32 	%r30, %r29, 3;
	shr.u32 	%r31, %r28, 3;
	shr.u32 	%r32, %r2, 4;
	mad.lo.s32 	%r33, %r1, 3, %r32;
	shr.u32 	%r34, %r33, 2;
	selp.u32 	%r35, 1, 0, %p3;
	add.s32 	%r36, %r30, %r35;
	sub.s32 	%r5, %r36, %r31;
	mad.lo.s32 	%r37, %r34, 221, %r31;
	mad.lo.s32 	%r6, %r3, 26, %r37;
	cvta.to.global.u64 	%rd2, %rd3;
	mov.b32 	%r39, 0;
	mov.f32 	%f7, 0fFF7FFFFD;
$L__BB0_2:
	mad.lo.s32 	%r40, %r39, 13, %r6;
	mov.b32 	%r41, 0;
$L__BB0_3:
	setp.ge.s32 	%p4, %r41, %r5;
	@%p4 bra 	$L__BB0_5;
	mul.wide.u32 	%rd7, %r40, 4;
	add.s64 	%rd8, %rd2, %rd7;
	ld.global.nc.f32 	%f5, [%rd8];
	max.f32 	%f7, %f7, %f5;
	st.global.f32 	[%rd1], %f7;
	add.s32 	%r41, %r41, 1;
	add.s32 	%r40, %r40, 1;
	bra.uni 	$L__BB0_3;
$L__BB0_5:
	add.s32 	%r39, %r39, 1;
	setp.lt.s32 	%p5, %r39, %r4;
	@%p5 bra 	$L__BB0_2;
$L__BB0_6:
	ret;

}


// ===== COMPILED SASS (sm_100) =====

	.target	sm_100

	.elftype	@"ET_EXEC"


//--------------------- .note.nv.tkinfo           --------------------------
	.section	.note.nv.tkinfo,"",@"SHT_NOTE"
	.sectionflags	@"SHF_NOTE_NV_TKINFO"
	.tkinfo
        /*0018*/ 	.word	0x00000002
        /*0030*/ 	.string	""
        /*0030*/ 	.string	"ptxas"
        /*0030*/ 	.string	"Cuda compilation tools, release 13.0, V13.0.88"
        /*0030*/ 	.string	"Build cuda_13.0.r13.0/compiler.36424714_0"
        /*0030*/ 	.string	"-arch sm_100 -m 64 "



//--------------------- .note.nv.cuinfo           --------------------------
	.section	.note.nv.cuinfo,"",@"SHT_NOTE"
	.sectionflags	@"SHF_NOTE_NV_CUINFO"
        /*0018*/ 	.short	0x0002
        /*001a*/ 	.short	0x0064
        /*001c*/ 	.short	0x0082
	.zero		2


//--------------------- .nv.info                  --------------------------
	.section	.nv.info,"",@"SHT_CUDA_INFO"
	.align	4


	//----- nvinfo : EIATTR_REGCOUNT
	.align		4
        /*0000*/ 	.byte	0x04, 0x2f
        /*0002*/ 	.short	(.L_1 - .L_0)
	.align		4
.L_0:
        /*0004*/ 	.word	index@(default_function_kernel)
        /*0008*/ 	.word	0x00000012


	//----- nvinfo : EIATTR_FRAME_SIZE
	.align		4
.L_1:
        /*000c*/ 	.byte	0x04, 0x11
        /*000e*/ 	.short	(.L_3 - .L_2)
	.align		4
.L_2:
        /*0010*/ 	.word	index@(default_function_kernel)
        /*0014*/ 	.word	0x00000000


	//----- nvinfo : EIATTR_MIN_STACK_SIZE
	.align		4
.L_3:
        /*0018*/ 	.byte	0x04, 0x12
        /*001a*/ 	.short	(.L_5 - .L_4)
	.align		4
.L_4:
        /*001c*/ 	.word	index@(default_function_kernel)
        /*0020*/ 	.word	0x00000000
.L_5:


//--------------------- .nv.compat                --------------------------
	.section	.nv.compat,"",@"SHT_CUDA_COMPAT_INFO"
	.align	4
        /*0000*/ 	.byte	0x02, 0x09, 0x00, 0x00, 0x02, 0x02, 0x01, 0x00, 0x02, 0x05, 0x05, 0x00, 0x03, 0x07, 0x01, 0x01
        /*0010*/ 	.byte	0x02, 0x03, 0x00, 0x00, 0x02, 0x06, 0x01, 0x00, 0x04, 0x0b, 0x08, 0x00, 0x09, 0x00, 0x00, 0x00
        /*0020*/ 	.byte	0x00, 0x00, 0x00, 0x00


//--------------------- .nv.info.default_function_kernel --------------------------
	.section	.nv.info.default_function_kernel,"",@"SHT_CUDA_INFO"
	.sectionflags	@""
	.align	4


	//----- nvinfo : EIATTR_CUDA_API_VERSION
	.align		4
        /*0000*/ 	.byte	0x04, 0x37
        /*0002*/ 	.short	(.L_7 - .L_6)
.L_6:
        /*0004*/ 	.word	0x00000082


	//----- nvinfo : EIATTR_KPARAM_INFO
	.align		4
.L_7:
        /*0008*/ 	.byte	0x04, 0x17
        /*000a*/ 	.short	(.L_9 - .L_8)
.L_8:
        /*000c*/ 	.word	0x00000000
        /*0010*/ 	.short	0x0001
        /*0012*/ 	.short	0x0008
        /*0014*/ 	.byte	0x00, 0xf5, 0x21, 0x00


	//----- nvinfo : EIATTR_KPARAM_INFO
	.align		4
.L_9:
        /*0018*/ 	.byte	0x04, 0x17
        /*001a*/ 	.short	(.L_11 - .L_10)
.L_10:
        /*001c*/ 	.word	0x00000000
        /*0020*/ 	.short	0x0000
        /*0022*/ 	.short	0x0000
        /*0024*/ 	.byte	0x00, 0xf5, 0x21, 0x00


	//----- nvinfo : EIATTR_SPARSE_MMA_MASK
	.align		4
.L_11:
        /*0028*/ 	.byte	0x03, 0x50
        /*002a*/ 	.short	0x0000


	//----- nvinfo : EIATTR_MAXREG_COUNT
	.align		4
        /*002c*/ 	.byte	0x03, 0x1b
        /*002e*/ 	.short	0x00ff


	//----- nvinfo : EIATTR_MERCURY_ISA_VERSION
	.align		4
        /*0030*/ 	.byte	0x03, 0x5f
        /*0032*/ 	.short	0x0101


	//----- nvinfo : EIATTR_VRC_CTA_INIT_COUNT
	.align		4
        /*0034*/ 	.byte	0x02, 0x4a
	.zero		1
	.zero		1


	//----- nvinfo : EIATTR_EXIT_INSTR_OFFSETS
	.align		4
        /*0038*/ 	.byte	0x04, 0x1c
        /*003a*/ 	.short	(.L_13 - .L_12)


	//   ....[0]....
.L_12:
        /*003c*/ 	.word	0x00000150


	//   ....[1]....
        /*0040*/ 	.word	0x000003b0


	//----- nvinfo : EIATTR_MAX_THREADS
	.align		4
.L_13:
        /*0044*/ 	.byte	0x04, 0x05
        /*0046*/ 	.short	(.L_15 - .L_14)
.L_14:
        /*0048*/ 	.word	0x00000030
        /*004c*/ 	.word	0x00000001
        /*0050*/ 	.word	0x00000001


	//----- nvinfo : EIATTR_CRS_STACK_SIZE
	.align		4
.L_15:
        /*0054*/ 	.byte	0x04, 0x1e
        /*0056*/ 	.short	(.L_17 - .L_16)
.L_16:
        /*0058*/ 	.word	0x00000000


	//----- nvinfo : EIATTR_CBANK_PARAM_SIZE
	.align		4
.L_17:
        /*005c*/ 	.byte	0x03, 0x19
        /*005e*/ 	.short	0x0010


	//----- nvinfo : EIATTR_PARAM_CBANK
	.align		4
        /*0060*/ 	.byte	0x04, 0x0a
        /*0062*/ 	.short	(.L_19 - .L_18)
	.align		4
.L_18:
        /*0064*/ 	.word	index@(.nv.constant0.default_function_kernel)
        /*0068*/ 	.short	0x0380
        /*006a*/ 	.short	0x0010


	//----- nvinfo : EIATTR_SW_WAR
	.align		4
.L_19:
        /*006c*/ 	.byte	0x04, 0x36
        /*006e*/ 	.short	(.L_21 - .L_20)
.L_20:
        /*0070*/ 	.word	0x00000008
.L_21:


//--------------------- .nv.callgraph             --------------------------
	.section	.nv.callgraph,"",@"SHT_CUDA_CALLGRAPH"
	.align	4
	.sectionentsize	8
	.align		4
        /*0000*/ 	.word	0x00000000
	.align		4
        /*0004*/ 	.word	0xffffffff
	.align		4
        /*0008*/ 	.word	0x00000000
	.align		4
        /*000c*/ 	.word	0xfffffffe
	.align		4
        /*0010*/ 	.word	0x00000000
	.align		4
        /*0014*/ 	.word	0xfffffffd
	.align		4
        /*0018*/ 	.word	0x00000000
	.align		4
        /*001c*/ 	.word	0xfffffffc


//--------------------- .text.default_function_kernel --------------------------
	.section	.text.default_function_kernel,"ax",@progbits
	.align	128
        .global         default_function_kernel
        .type           default_function_kernel,@function
        .size           default_function_kernel,(.L_x_5 - default_function_kernel)
        .other          default_function_kernel,@"STO_CUDA_ENTRY STV_DEFAULT"
default_function_kernel:
.text.default_function_kernel:
[----:B------:R-:W-:Y:S01]  /*0000*/  LDC R1, c[0x0][0x37c] ;  /* 0x0000df00ff017b82 */ /* 0x000fe20000000800 */
[----:B------:R-:W0:Y:S01]  /*0010*/  S2R R9, SR_TID.X ;  /* 0x0000000000097919 */ /* 0x000e220000002100 */
[----:B------:R-:W-:-:S06]  /*0020*/  IMAD.MOV.U32 R5, RZ, RZ, 0x11 ;  /* 0x00000011ff057424 */ /* 0x000fcc00078e00ff */
[----:B------:R-:W1:Y:S01]  /*0030*/  LDC.64 R2, c[0x0][0x380] ;  /* 0x0000e000ff027b82 */ /* 0x000e620000000a00 */
[----:B------:R-:W2:Y:S01]  /*0040*/  LDCU.64 UR4, c[0x0][0x358] ;  /* 0x00006b00ff0477ac */ /* 0x000ea20008000a00 */
[----:B------:R-:W3:Y:S01]  /*0050*/  S2R R8, SR_CTAID.X ;  /* 0x0000000000087919 */ /* 0x000ee20000002500 */
[----:B0-----:R-:W-:-:S05]  /*0060*/  SHF.R.U32.HI R0, RZ, 0x3, R9 ;  /* 0x00000003ff007819 */ /* 0x001fca0000011609 */
[----:B---3--:R-:W-:-:S05]  /*0070*/  IMAD R0, R8, 0x6, R0 ;  /* 0x0000000608007824 */ /* 0x008fca00078e0200 */
[C---:B------:R-:W-:Y:S01]  /*0080*/  LOP3.LUT R4, R0.reuse, 0x7, RZ, 0xc0, !PT ;  /* 0x0000000700047812 */ /* 0x040fe200078ec0ff */
[----:B------:R-:W-:-:S03]  /*0090*/  IMAD.SHL.U32 R0, R0, 0x2, RZ ;  /* 0x0000000200007824 */ /* 0x000fc600078e00ff */
[C---:B------:R-:W-:Y:S01]  /*00a0*/  ISETP.NE.AND P0, PT, R4.reuse, 0x7, PT ;  /* 0x000000070400780c */ /* 0x040fe20003f05270 */
[----:B------:R-:W-:Y:S01]  /*00b0*/  IMAD R5, R4, R5, 0x11 ;  /* 0x0000001104057424 */ /* 0x000fe200078e0205 */
[----:B------:R-:W-:-:S04]  /*00c0*/  LOP3.LUT R7, R0, 0xe, RZ, 0xc0, !PT ;  /* 0x0000000e00077812 */ /* 0x000fc800078ec0ff */
[----:B------:R-:W-:-:S04]  /*00d0*/  LEA.HI R5, R5, 0x1, RZ, 0x1d ;  /* 0x0000000105057811 */ /* 0x000fc800078fe8ff */
[----:B------:R-:W-:Y:S01]  /*00e0*/  SEL R0, R5, 0x11, P0 ;  /* 0x0000001105007807 */ /* 0x000fe20000000000 */
[----:B------:R-:W-:-:S04]  /*00f0*/  IMAD R5, R8, 0x30, R9 ;  /* 0x0000003008057824 */ /* 0x000fc800078e0209 */
[----:B------:R-:W-:Y:S02]  /*0100*/  IMAD.IADD R0, R0, 0x1, -R7 ;  /* 0x0000000100007824 */ /* 0x000fe400078e0a07 */
[----:B-1----:R-:W-:Y:S01]  /*0110*/  IMAD.WIDE.U32 R2, R5, 0x4, R2 ;  /* 0x0000000405027825 */ /* 0x002fe200078e0002 */
[----:B------:R-:W-:Y:S02]  /*0120*/  MOV R5, 0xff7ffffd ;  /* 0xff7ffffd00057802 */ /* 0x000fe40000000f00 */
[----:B------:R-:W-:-:S03]  /*0130*/  ISETP.GE.AND P0, PT, R0, 0x1, PT ;  /* 0x000000010000780c */ /* 0x000fc60003f06270 */
[----:B--2---:R0:W-:Y:S10]  /*0140*/  STG.E desc[UR4][R2.64], R5 ;  /* 0x0000000502007986 */ /* 0x0041f4000c101904 */
[----:B------:R-:W-:Y:S05]  /*0150*/  @!P0 EXIT ;  /* 0x000000000000894d */ /* 0x000fea0003800000 */
[C---:B0-----:R-:W-:Y:S01]  /*0160*/  IMAD R5, R9.reuse, 0x5, RZ ;  /* 0x0000000509057824 */ /* 0x041fe200078e02ff */
[----:B------:R-:W-:Y:S01]  /*0170*/  LOP3.LUT R6, R9, 0x7, RZ, 0xc0, !PT ;  /* 0x0000000709067812 */ /* 0x000fe200078ec0ff */
[----:B------:R-:W-:Y:S01]  /*0180*/  IMAD.MOV.U32 R11, RZ, RZ, -0x800003 ;  /* 0xff7ffffdff0b7424 */ /* 0x000fe200078e00ff */
[----:B------:R-:W-:Y:S01]  /*0190*/  SHF.R.U32.HI R7, RZ, 0x4, R9 ;  /* 0x00000004ff077819 */ /* 0x000fe20000011609 */
[----:B------:R-:W-:Y:S01]  /*01a0*/  HFMA2 R9, -RZ, RZ, 0, 0 ;  /* 0x00000000ff097431 */ /* 0x000fe200000001ff */
[----:B------:R-:W-:Y:S01]  /*01b0*/  LOP3.LUT R5, R5, 0x7, RZ, 0xc0, !PT ;  /* 0x0000000705057812 */ /* 0x000fe200078ec0ff */
[----:B------:R-:W-:Y:S02]  /*01c0*/  IMAD R6, R6, 0xd, RZ ;  /* 0x0000000d06067824 */ /* 0x000fe400078e02ff */
[----:B------:R-:W-:Y:S01]  /*01d0*/  IMAD R7, R8, 0x3, R7 ;  /* 0x0000000308077824 */ /* 0x000fe200078e0207 */
[----:B------:R-:W-:Y:S01]  /*01e0*/  ISETP.NE.AND P0, PT, R5, 0x3, PT ;  /* 0x000000030500780c */ /* 0x000fe20003f05270 */
[----:B------:R-:W-:Y:S01]  /*01f0*/  VIADD R5, R6, 0xd ;  /* 0x0000000d06057836 */ /* 0x000fe20000000000 */
[----:B------:R-:W-:-:S02]  /*0200*/  SHF.R.U32.HI R6, RZ, 0x3, R6 ;  /* 0x00000003ff067819 */ /* 0x000fc40000011606 */
[----:B------:R-:W-:Y:S02]  /*0210*/  SHF.R.U32.HI R7, RZ, 0x2, R7 ;  /* 0x00000002ff077819 */ /* 0x000fe40000011607 */
[----:B------:R-:W-:Y:S02]  /*0220*/  SHF.R.U32.HI R8, RZ, 0x3, R5 ;  /* 0x00000003ff087819 */ /* 0x000fe40000011605 */
[----:B------:R-:W-:Y:S01]  /*0230*/  LEA.HI R5, R5, 0x1, RZ, 0x1d ;  /* 0x0000000105057811 */ /* 0x000fe200078fe8ff */
[----:B------:R-:W-:-:S04]  /*0240*/  IMAD R7, R7, 0xdd, R6 ;  /* 0x000000dd07077824 */ /* 0x000fc800078e0206 */
[----:B------:R-:W-:Y:S02]  /*0250*/  @!P0 IMAD.MOV R5, RZ, RZ, R8 ;  /* 0x000000ffff058224 */ /* 0x000fe400078e0208 */
[----:B------:R-:W-:Y:S02]  /*0260*/  IMAD R8, R4, 0x1a, R7 ;  /* 0x0000001a04087824 */ /* 0x000fe400078e0207 */
[----:B------:R-:W-:-:S07]  /*0270*/  IMAD.IADD R15, R5, 0x1, -R6 ;  /* 0x00000001050f7824 */ /* 0x000fce00078e0a06 */
.L_x_3:
[----:B------:R-:W-:Y:S01]  /*0280*/  ISETP.GT.AND P1, PT, R15, RZ, PT ;  /* 0x000000ff0f00720c */ /* 0x000fe20003f24270 */
[----:B------:R-:W-:Y:S01]  /*0290*/  BSSY.RECONVERGENT B0, `(.L_x_0) ;  /* 0x0000010000007945 */ /* 0x000fe20003800200 */
[----:B------:R-:W-:Y:S01]  /*02a0*/  MOV R5, R9 ;  /* 0x0000000900057202 */ /* 0x000fe20000000f00 */
[----:B------:R-:W-:-:S05]  /*02b0*/  VIADD R9, R9, 0x1 ;  /* 0x0000000109097836 */ /* 0x000fca0000000000 */
[----:B------:R-:W-:-:S05]  /*02c0*/  ISETP.GE.AND P0, PT, R9, R0, PT ;  /* 0x000000000900720c */ /* 0x000fca0003f06270 */
[----:B-1----:R-:W-:Y:S08]  /*02d0*/  @!P1 BRA `(.L_x_1) ;  /* 0x00000000002c9947 */ /* 0x002ff00003800000 */
[----:B------:R-:W0:Y:S01]  /*02e0*/  LDC.64 R6, c[0x0][0x388] ;  /* 0x0000e200ff067b82 */ /* 0x000e220000000a00 */
[----:B------:R-:W-:Y:S02]  /*02f0*/  IMAD R13, R5, 0xd, R8 ;  /* 0x0000000d050d7824 */ /* 0x000fe400078e0208 */
[----:B------:R-:W-:-:S07]  /*0300*/  IMAD.MOV.U32 R10, RZ, RZ, RZ ;  /* 0x000000ffff0a7224 */ /* 0x000fce00078e00ff */
.L_x_2:
[----:B0-----:R-:W-:-:S06]  /*0310*/  IMAD.WIDE.U32 R4, R13, 0x4, R6 ;  /* 0x000000040d047825 */ /* 0x001fcc00078e0006 */
[----:B------:R-:W2:Y:S01]  /*0320*/  LDG.E.CONSTANT R4, desc[UR4][R4.64] ;  /* 0x0000000404047981 */ /* 0x000ea2000c1e9900 */
[----:B------:R-:W-:Y:S01]  /*0330*/  IADD3 R10, PT, PT, R10, 0x1, RZ ;  /* 0x000000010a0a7810 */ /* 0x000fe20007ffe0ff */
[----:B------:R-:W-:-:S03]  /*0340*/  VIADD R13, R13, 0x1 ;  /* 0x000000010d0d7836 */ /* 0x000fc60000000000 */
[----:B------:R-:W-:Y:S02]  /*0350*/  ISETP.GE.AND P1, PT, R10, R15, PT ;  /* 0x0000000f0a00720c */ /* 0x000fe40003f26270 */
[----:B-12---:R-:W-:-:S05]  /*0360*/  FMNMX R11, R4, R11, !PT ;  /* 0x0000000b040b7209 */ /* 0x006fca0007800000 */
[----:B------:R1:W-:Y:S06]  /*0370*/  STG.E desc[UR4][R2.64], R11 ;  /* 0x0000000b02007986 */ /* 0x0003ec000c101904 */
[----:B------:R-:W-:Y:S05]  /*0380*/  @!P1 BRA `(.L_x_2) ;  /* 0xfffffffc00e09947 */ /* 0x000fea000383ffff */
.L_x_1:
[----:B------:R-:W-:Y:S05]  /*0390*/  BSYNC.RECONVERGENT B0 ;  /* 0x0000000000007941 */ /* 0x000fea0003800200 */
.L_x_0:
[----:B------:R-:W-:Y:S05]  /*03a0*/  @!P0 BRA `(.L_x_3) ;  /* 0xfffffffc00b48947 */ /* 0x000fea000383ffff */
[----:B------:R-:W-:Y:S05]  /*03b0*/  EXIT ;  /* 0x000000000000794d */ /* 0x000fea0003800000 */
.L_x_4:
[----:B------:R-:W-:-:S00]  /*03c0*/  BRA `(.L_x_4) ;  /* 0xfffffffc00fc7947 */ /* 0x000fc0000383ffff */
[----:B------:R-:W-:-:S00]  /*03d0*/  NOP ;  /* 0x0000000000007918 */ /* 0x000fc00000000000 */
        /* <DEDUP_REMOVED lines=10> */
.L_x_5:


//--------------------- .nv.shared.reserved.0     --------------------------
	.section	.nv.shared.reserved.0,"aw",@nobits
	.weak		__nv_reservedSMEM_offset_0_alias
	.size		__nv_reservedSMEM_offset_0_alias, 0, 64
	.other		__nv_reservedSMEM_offset_0_alias,@"STO_CUDA_RESERVED_SHARED STV_DEFAULT"
__nv_reservedSMEM_offset_0_alias:
	.zero		0
	.zero		64


//--------------------- .nv.constant0.default_function_kernel --------------------------
	.section	.nv.constant0.default_function_kernel,"a",@progbits
	.sectionflags	@""
	.align	4
.nv.constant0.default_function_kernel:
	.zero		912


//--------------------- SYMBOLS --------------------------

	.type		.nv.reservedSmem.offset0,@object
	.size		.nv.reservedSmem.offset0,0x4
